//
// Generated by NVIDIA NVVM Compiler
//
// Compiler Build ID: CL-36424714
// Cuda compilation tools, release 13.0, V13.0.88
// Based on NVVM 20.0.0
//

.version 9.0
.target sm_100
.address_size 64

	// .globl	_Z14sumArraysOnGPUIfEvPT_S1_S1_

.visible .entry _Z14sumArraysOnGPUIfEvPT_S1_S1_(
	.param .u64 .ptr .align 1 _Z14sumArraysOnGPUIfEvPT_S1_S1__param_0,
	.param .u64 .ptr .align 1 _Z14sumArraysOnGPUIfEvPT_S1_S1__param_1,
	.param .u64 .ptr .align 1 _Z14sumArraysOnGPUIfEvPT_S1_S1__param_2
)
{
	.reg .b32 	%r<2>;
	.reg .b32 	%f<4>;
	.reg .b64 	%rd<11>;

	ld.param.u64 	%rd1, [_Z14sumArraysOnGPUIfEvPT_S1_S1__param_0];
	ld.param.u64 	%rd2, [_Z14sumArraysOnGPUIfEvPT_S1_S1__param_1];
	ld.param.u64 	%rd3, [_Z14sumArraysOnGPUIfEvPT_S1_S1__param_2];
	cvta.to.global.u64 	%rd4, %rd3;
	cvta.to.global.u64 	%rd5, %rd2;
	cvta.to.global.u64 	%rd6, %rd1;
	mov.u32 	%r1, %tid.x;
	mul.wide.u32 	%rd7, %r1, 4;
	add.s64 	%rd8, %rd6, %rd7;
	ld.global.f32 	%f1, [%rd8];
	add.s64 	%rd9, %rd5, %rd7;
	ld.global.f32 	%f2, [%rd9];
	add.f32 	%f3, %f1, %f2;
	add.s64 	%rd10, %rd4, %rd7;
	st.global.f32 	[%rd10], %f3;
	ret;

}
	// .globl	_Z14sumArraysOnGPUIdEvPT_S1_S1_
.visible .entry _Z14sumArraysOnGPUIdEvPT_S1_S1_(
	.param .u64 .ptr .align 1 _Z14sumArraysOnGPUIdEvPT_S1_S1__param_0,
	.param .u64 .ptr .align 1 _Z14sumArraysOnGPUIdEvPT_S1_S1__param_1,
	.param .u64 .ptr .align 1 _Z14sumArraysOnGPUIdEvPT_S1_S1__param_2
)
{
	.reg .b32 	%r<2>;
	.reg .b64 	%rd<11>;
	.reg .b64 	%fd<4>;

	ld.param.u64 	%rd1, [_Z14sumArraysOnGPUIdEvPT_S1_S1__param_0];
	ld.param.u64 	%rd2, [_Z14sumArraysOnGPUIdEvPT_S1_S1__param_1];
	ld.param.u64 	%rd3, [_Z14sumArraysOnGPUIdEvPT_S1_S1__param_2];
	cvta.to.global.u64 	%rd4, %rd3;
	cvta.to.global.u64 	%rd5, %rd2;
	cvta.to.global.u64 	%rd6, %rd1;
	mov.u32 	%r1, %tid.x;
	mul.wide.u32 	%rd7, %r1, 8;
	add.s64 	%rd8, %rd6, %rd7;
	ld.global.f64 	%fd1, [%rd8];
	add.s64 	%rd9, %rd5, %rd7;
	ld.global.f64 	%fd2, [%rd9];
	add.f64 	%fd3, %fd1, %fd2;
	add.s64 	%rd10, %rd4, %rd7;
	st.global.f64 	[%rd10], %fd3;
	ret;

}


// ===== COMPILED SASS (sm_100) =====

	.target	sm_100

	.elftype	@"ET_EXEC"


//--------------------- .note.nv.tkinfo           --------------------------
	.section	.note.nv.tkinfo,"",@"SHT_NOTE"
	.sectionflags	@"SHF_NOTE_NV_TKINFO"
	.tkinfo
        /*0018*/ 	.word	0x00000002
        /*0030*/ 	.string	""
        /*0030*/ 	.string	"ptxas"
        /*0030*/ 	.string	"Cuda compilation tools, release 13.0, V13.0.88"
        /*0030*/ 	.string	"Build cuda_13.0.r13.0/compiler.36424714_0"
        /*0030*/ 	.string	"-arch sm_100 -m 64 "



//--------------------- .note.nv.cuinfo           --------------------------
	.section	.note.nv.cuinfo,"",@"SHT_NOTE"
	.sectionflags	@"SHF_NOTE_NV_CUINFO"
        /*0018*/ 	.short	0x0002
        /*001a*/ 	.short	0x0064
        /*001c*/ 	.short	0x0082
	.zero		2


//--------------------- .nv.info                  --------------------------
	.section	.nv.info,"",@"SHT_CUDA_INFO"
	.align	4


	//----- nvinfo : EIATTR_REGCOUNT
	.align		4
        /*0000*/ 	.byte	0x04, 0x2f
        /*0002*/ 	.short	(.L_1 - .L_0)
	.align		4
.L_0:
        /*0004*/ 	.word	index@(_Z14sumArraysOnGPUIfEvPT_S1_S1_)
        /*0008*/ 	.word	0x0000000c


	//----- nvinfo : EIATTR_FRAME_SIZE
	.align		4
.L_1:
        /*000c*/ 	.byte	0x04, 0x11
        /*000e*/ 	.short	(.L_3 - .L_2)
	.align		4
.L_2:
        /*0010*/ 	.word	index@(_Z14sumArraysOnGPUIfEvPT_S1_S1_)
        /*0014*/ 	.word	0x00000000


	//----- nvinfo : EIATTR_REGCOUNT
	.align		4
.L_3:
        /*0018*/ 	.byte	0x04, 0x2f
        /*001a*/ 	.short	(.L_5 - .L_4)
	.align		4
.L_4:
        /*001c*/ 	.word	index@(_Z14sumArraysOnGPUIdEvPT_S1_S1_)
        /*0020*/ 	.word	0x0000000e


	//----- nvinfo : EIATTR_FRAME_SIZE
	.align		4
.L_5:
        /*0024*/ 	.byte	0x04, 0x11
        /*0026*/ 	.short	(.L_7 - .L_6)
	.align		4
.L_6:
        /*0028*/ 	.word	index@(_Z14sumArraysOnGPUIdEvPT_S1_S1_)
        /*002c*/ 	.word	0x00000000


	//----- nvinfo : EIATTR_MIN_STACK_SIZE
	.align		4
.L_7:
        /*0030*/ 	.byte	0x04, 0x12
        /*0032*/ 	.short	(.L_9 - .L_8)
	.align		4
.L_8:
        /*0034*/ 	.word	index@(_Z14sumArraysOnGPUIdEvPT_S1_S1_)
        /*0038*/ 	.word	0x00000000


	//----- nvinfo : EIATTR_MIN_STACK_SIZE
	.align		4
.L_9:
        /*003c*/ 	.byte	0x04, 0x12
        /*003e*/ 	.short	(.L_11 - .L_10)
	.align		4
.L_10:
        /*0040*/ 	.word	index@(_Z14sumArraysOnGPUIfEvPT_S1_S1_)
        /*0044*/ 	.word	0x00000000
.L_11:


//--------------------- .nv.compat                --------------------------
	.section	.nv.compat,"",@"SHT_CUDA_COMPAT_INFO"
	.align	4
        /*0000*/ 	.byte	0x02, 0x09, 0x00, 0x00, 0x02, 0x02, 0x01, 0x00, 0x02, 0x05, 0x05, 0x00, 0x03, 0x07, 0x01, 0x01
        /*0010*/ 	.byte	0x02, 0x03, 0x00, 0x00, 0x02, 0x06, 0x01, 0x00, 0x04, 0x0b, 0x08, 0x00, 0x01, 0x00, 0x00, 0x00
        /*0020*/ 	.byte	0x00, 0x00, 0x00, 0x00


//--------------------- .nv.info._Z14sumArraysOnGPUIdEvPT_S1_S1_ --------------------------
	.section	.nv.info._Z14sumArraysOnGPUIdEvPT_S1_S1_,"",@"SHT_CUDA_INFO"
	.sectionflags	@""
	.align	4


	//----- nvinfo : EIATTR_CUDA_API_VERSION
	.align		4
        /*0000*/ 	.byte	0x04, 0x37
        /*0002*/ 	.short	(.L_13 - .L_12)
.L_12:
        /*0004*/ 	.word	0x00000082


	//----- nvinfo : EIATTR_KPARAM_INFO
	.align		4
.L_13:
        /*0008*/ 	.byte	0x04, 0x17
        /*000a*/ 	.short	(.L_15 - .L_14)
.L_14:
        /*000c*/ 	.word	0x00000000
        /*0010*/ 	.short	0x0002
        /*0012*/ 	.short	0x0010
        /*0014*/ 	.byte	0x00, 0xf5, 0x21, 0x00


	//----- nvinfo : EIATTR_KPARAM_INFO
	.align		4
.L_15:
        /*0018*/ 	.byte	0x04, 0x17
        /*001a*/ 	.short	(.L_17 - .L_16)
.L_16:
        /*001c*/ 	.word	0x00000000
        /*0020*/ 	.short	0x0001
        /*0022*/ 	.short	0x0008
        /*0024*/ 	.byte	0x00, 0xf5, 0x21, 0x00


	//----- nvinfo : EIATTR_KPARAM_INFO
	.align		4
.L_17:
        /*0028*/ 	.byte	0x04, 0x17
        /*002a*/ 	.short	(.L_19 - .L_18)
.L_18:
        /*002c*/ 	.word	0x00000000
        /*0030*/ 	.short	0x0000
        /*0032*/ 	.short	0x0000
        /*0034*/ 	.byte	0x00, 0xf5, 0x21, 0x00


	//----- nvinfo : EIATTR_SPARSE_MMA_MASK
	.align		4
.L_19:
        /*0038*/ 	.byte	0x03, 0x50
        /*003a*/ 	.short	0x0000


	//----- nvinfo : EIATTR_MAXREG_COUNT
	.align		4
        /*003c*/ 	.byte	0x03, 0x1b
        /*003e*/ 	.short	0x00ff


	//----- nvinfo : EIATTR_MERCURY_ISA_VERSION
	.align		4
        /*0040*/ 	.byte	0x03, 0x5f
        /*0042*/ 	.short	0x0101


	//----- nvinfo : EIATTR_VRC_CTA_INIT_COUNT
	.align		4
        /*0044*/ 	.byte	0x02, 0x4a
	.zero		1
	.zero		1


	//----- nvinfo : EIATTR_EXIT_INSTR_OFFSETS
	.align		4
        /*0048*/ 	.byte	0x04, 0x1c
        /*004a*/ 	.short	(.L_21 - .L_20)


	//   ....[0]....
.L_20:
        /*004c*/ 	.word	0x000000d0


	//----- nvinfo : EIATTR_CBANK_PARAM_SIZE
	.align		4
.L_21:
        /*0050*/ 	.byte	0x03, 0x19
        /*0052*/ 	.short	0x0018


	//----- nvinfo : EIATTR_PARAM_CBANK
	.align		4
        /*0054*/ 	.byte	0x04, 0x0a
        /*0056*/ 	.short	(.L_23 - .L_22)
	.align		4
.L_22:
        /*0058*/ 	.word	index@(.nv.constant0._Z14sumArraysOnGPUIdEvPT_S1_S1_)
        /*005c*/ 	.short	0x0380
        /*005e*/ 	.short	0x0018


	//----- nvinfo : EIATTR_SW_WAR
	.align		4
.L_23:
        /*0060*/ 	.byte	0x04, 0x36
        /*0062*/ 	.short	(.L_25 - .L_24)
.L_24:
        /*0064*/ 	.word	0x00000008
.L_25:


//--------------------- .nv.info._Z14sumArraysOnGPUIfEvPT_S1_S1_ --------------------------
	.section	.nv.info._Z14sumArraysOnGPUIfEvPT_S1_S1_,"",@"SHT_CUDA_INFO"
	.sectionflags	@""
	.align	4


	//----- nvinfo : EIATTR_CUDA_API_VERSION
	.align		4
        /*0000*/ 	.byte	0x04, 0x37
        /*0002*/ 	.short	(.L_27 - .L_26)
.L_26:
        /*0004*/ 	.word	0x00000082


	//----- nvinfo : EIATTR_KPARAM_INFO
	.align		4
.L_27:
        /*0008*/ 	.byte	0x04, 0x17
        /*000a*/ 	.short	(.L_29 - .L_28)
.L_28:
        /*000c*/ 	.word	0x00000000
        /*0010*/ 	.short	0x0002
        /*0012*/ 	.short	0x0010
        /*0014*/ 	.byte	0x00, 0xf5, 0x21, 0x00


	//----- nvinfo : EIATTR_KPARAM_INFO
	.align		4
.L_29:
        /*0018*/ 	.byte	0x04, 0x17
        /*001a*/ 	.short	(.L_31 - .L_30)
.L_30:
        /*001c*/ 	.word	0x00000000
        /*0020*/ 	.short	0x0001
        /*0022*/ 	.short	0x0008
        /*0024*/ 	.byte	0x00, 0xf5, 0x21, 0x00


	//----- nvinfo : EIATTR_KPARAM_INFO
	.align		4
.L_31:
        /*0028*/ 	.byte	0x04, 0x17
        /*002a*/ 	.short	(.L_33 - .L_32)
.L_32:
        /*002c*/ 	.word	0x00000000
        /*0030*/ 	.short	0x0000
        /*0032*/ 	.short	0x0000
        /*0034*/ 	.byte	0x00, 0xf5, 0x21, 0x00


	//----- nvinfo : EIATTR_SPARSE_MMA_MASK
	.align		4
.L_33:
        /*0038*/ 	.byte	0x03, 0x50
        /*003a*/ 	.short	0x0000


	//----- nvinfo : EIATTR_MAXREG_COUNT
	.align		4
        /*003c*/ 	.byte	0x03, 0x1b
        /*003e*/ 	.short	0x00ff


	//----- nvinfo : EIATTR_MERCURY_ISA_VERSION
	.align		4
        /*0040*/ 	.byte	0x03, 0x5f
        /*0042*/ 	.short	0x0101


	//----- nvinfo : EIATTR_VRC_CTA_INIT_COUNT
	.align		4
        /*0044*/ 	.byte	0x02, 0x4a
	.zero		1
	.zero		1


	//----- nvinfo : EIATTR_EXIT_INSTR_OFFSETS
	.align		4
        /*0048*/ 	.byte	0x04, 0x1c
        /*004a*/ 	.short	(.L_35 - .L_34)


	//   ....[0]....
.L_34:
        /*004c*/ 	.word	0x000000d0


	//----- nvinfo : EIATTR_CBANK_PARAM_SIZE
	.align		4
.L_35:
        /*0050*/ 	.byte	0x03, 0x19
        /*0052*/ 	.short	0x0018


	//----- nvinfo : EIATTR_PARAM_CBANK
	.align		4
        /*0054*/ 	.byte	0x04, 0x0a
        /*0056*/ 	.short	(.L_37 - .L_36)
	.align		4
.L_36:
        /*0058*/ 	.word	index@(.nv.constant0._Z14sumArraysOnGPUIfEvPT_S1_S1_)
        /*005c*/ 	.short	0x0380
        /*005e*/ 	.short	0x0018


	//----- nvinfo : EIATTR_SW_WAR
	.align		4
.L_37:
        /*0060*/ 	.byte	0x04, 0x36
        /*0062*/ 	.short	(.L_39 - .L_38)
.L_38:
        /*0064*/ 	.word	0x00000008
.L_39:


//--------------------- .nv.callgraph             --------------------------
	.section	.nv.callgraph,"",@"SHT_CUDA_CALLGRAPH"
	.align	4
	.sectionentsize	8
	.align		4
        /*0000*/ 	.word	0x00000000
	.align		4
        /*0004*/ 	.word	0xffffffff
	.align		4
        /*0008*/ 	.word	0x00000000
	.align		4
        /*000c*/ 	.word	0xfffffffe
	.align		4
        /*0010*/ 	.word	0x00000000
	.align		4
        /*0014*/ 	.word	0xfffffffd
	.align		4
        /*0018*/ 	.word	0x00000000
	.align		4
        /*001c*/ 	.word	0xfffffffc


//--------------------- .text._Z14sumArraysOnGPUIdEvPT_S1_S1_ --------------------------
	.section	.text._Z14sumArraysOnGPUIdEvPT_S1_S1_,"ax",@progbits
	.align	128
        .global         _Z14sumArraysOnGPUIdEvPT_S1_S1_
        .type           _Z14sumArraysOnGPUIdEvPT_S1_S1_,@function
        .size           _Z14sumArraysOnGPUIdEvPT_S1_S1_,(.L_x_2 - _Z14sumArraysOnGPUIdEvPT_S1_S1_)
        .other          _Z14sumArraysOnGPUIdEvPT_S1_S1_,@"STO_CUDA_ENTRY STV_DEFAULT"
_Z14sumArraysOnGPUIdEvPT_S1_S1_:
.text._Z14sumArraysOnGPUIdEvPT_S1_S1_:
[----:B------:R-:W-:Y:S01]  /*0000*/  LDC R1, c[0x0][0x37c] ;  /* 0x0000df00ff017b82 */ /* 0x000fe20000000800 */
[----:B------:R-:W0:Y:S07]  /*0010*/  S2R R11, SR_TID.X ;  /* 0x00000000000b7919 */ /* 0x000e2e0000002100 */
[----:B------:R-:W0:Y:S01]  /*0020*/  LDC.64 R2, c[0x0][0x380] ;  /* 0x0000e000ff027b82 */ /* 0x000e220000000a00 */
[----:B------:R-:W1:Y:S07]  /*0030*/  LDCU.64 UR4, c[0x0][0x358] ;  /* 0x00006b00ff0477ac */ /* 0x000e6e0008000a00 */
[----:B------:R-:W2:Y:S08]  /*0040*/  LDC.64 R4, c[0x0][0x388] ;  /* 0x0000e200ff047b82 */ /* 0x000eb00000000a00 */
[----:B------:R-:W3:Y:S01]  /*0050*/  LDC.64 R8, c[0x0][0x390] ;  /* 0x0000e400ff087b82 */ /* 0x000ee20000000a00 */
[----:B0-----:R-:W-:-:S04]  /*0060*/  IMAD.WIDE.U32 R2, R11, 0x8, R2 ;  /* 0x000000080b027825 */ /* 0x001fc800078e0002 */
[C---:B--2---:R-:W-:Y:S02]  /*0070*/  IMAD.WIDE.U32 R4, R11.reuse, 0x8, R4 ;  /* 0x000000080b047825 */ /* 0x044fe400078e0004 */
[----:B-1----:R-:W2:Y:S04]  /*0080*/  LDG.E.64 R2, desc[UR4][R2.64] ;  /* 0x0000000402027981 */ /* 0x002ea8000c1e1b00 */
[----:B------:R-:W2:Y:S01]  /*0090*/  LDG.E.64 R4, desc[UR4][R4.64] ;  /* 0x0000000404047981 */ /* 0x000ea2000c1e1b00 */
[----:B---3--:R-:W-:Y:S01]  /*00a0*/  IMAD.WIDE.U32 R8, R11, 0x8, R8 ;  /* 0x000000080b087825 */ /* 0x008fe200078e0008 */
[----:B--2---:R-:W-:-:S07]  /*00b0*/  DADD R6, R2, R4 ;  /* 0x0000000002067229 */ /* 0x004fce0000000004 */
[----:B------:R-:W-:Y:S01]  /*00c0*/  STG.E.64 desc[UR4][R8.64], R6 ;  /* 0x0000000608007986 */ /* 0x000fe2000c101b04 */
[----:B------:R-:W-:Y:S05]  /*00d0*/  EXIT ;  /* 0x000000000000794d */ /* 0x000fea0003800000 */
.L_x_0:
[----:B------:R-:W-:-:S00]  /*00e0*/  BRA `(.L_x_0) ;  /* 0xfffffffc00fc7947 */ /* 0x000fc0000383ffff */
[----:B------:R-:W-:-:S00]  /*00f0*/  NOP ;  /* 0x0000000000007918 */ /* 0x000fc00000000000 */
        /* <DEDUP_REMOVED lines=8> */
.L_x_2:


//--------------------- .text._Z14sumArraysOnGPUIfEvPT_S1_S1_ --------------------------
	.section	.text._Z14sumArraysOnGPUIfEvPT_S1_S1_,"ax",@progbits
	.align	128
        .global         _Z14sumArraysOnGPUIfEvPT_S1_S1_
        .type           _Z14sumArraysOnGPUIfEvPT_S1_S1_,@function
        .size           _Z14sumArraysOnGPUIfEvPT_S1_S1_,(.L_x_3 - _Z14sumArraysOnGPUIfEvPT_S1_S1_)
        .other          _Z14sumArraysOnGPUIfEvPT_S1_S1_,@"STO_CUDA_ENTRY STV_DEFAULT"
_Z14sumArraysOnGPUIfEvPT_S1_S1_:
.text._Z14sumArraysOnGPUIfEvPT_S1_S1_:
        /* <DEDUP_REMOVED lines=8> */
[----:B-1----:R-:W2:Y:S04]  /*0080*/  LDG.E R2, desc[UR4][R2.64] ;  /* 0x0000000402027981 */ /* 0x002ea8000c1e1900 */
[----:B------:R-:W2:Y:S01]  /*0090*/  LDG.E R5, desc[UR4][R4.64] ;  /* 0x0000000404057981 */ /* 0x000ea2000c1e1900 */
[----:B---3--:R-:W-:-:S04]  /*00a0*/  IMAD.WIDE.U32 R6, R9, 0x4, R6 ;  /* 0x0000000409067825 */ /* 0x008fc800078e0006 */
[----:B--2---:R-:W-:-:S05]  /*00b0*/  FADD R9, R2, R5 ;  /* 0x0000000502097221 */ /* 0x004fca0000000000 */
[----:B------:R-:W-:Y:S01]  /*00c0*/  STG.E desc[UR4][R6.64], R9 ;  /* 0x0000000906007986 */ /* 0x000fe2000c101904 */
[----:B------:R-:W-:Y:S05]  /*00d0*/  EXIT ;  /* 0x000000000000794d */ /* 0x000fea0003800000 */
.L_x_1:
        /* <DEDUP_REMOVED lines=10> */
.L_x_3:


//--------------------- .nv.shared.reserved.0     --------------------------
	.section	.nv.shared.reserved.0,"aw",@nobits
	.weak		__nv_reservedSMEM_offset_0_alias
	.size		__nv_reservedSMEM_offset_0_alias, 0, 64
	.other		__nv_reservedSMEM_offset_0_alias,@"STO_CUDA_RESERVED_SHARED STV_DEFAULT"
__nv_reservedSMEM_offset_0_alias:
	.zero		0
	.zero		64


//--------------------- .nv.constant0._Z14sumArraysOnGPUIdEvPT_S1_S1_ --------------------------
	.section	.nv.constant0._Z14sumArraysOnGPUIdEvPT_S1_S1_,"a",@progbits
	.sectionflags	@""
	.align	4
.nv.constant0._Z14sumArraysOnGPUIdEvPT_S1_S1_:
	.zero		920


//--------------------- .nv.constant0._Z14sumArraysOnGPUIfEvPT_S1_S1_ --------------------------
	.section	.nv.constant0._Z14sumArraysOnGPUIfEvPT_S1_S1_,"a",@progbits
	.sectionflags	@""
	.align	4
.nv.constant0._Z14sumArraysOnGPUIfEvPT_S1_S1_:
	.zero		920


//--------------------- SYMBOLS --------------------------

	.type		.nv.reservedSmem.offset0,@object
	.size		.nv.reservedSmem.offset0,0x4
